//
// Generated by NVIDIA NVVM Compiler
//
// Compiler Build ID: CL-36424714
// Cuda compilation tools, release 13.0, V13.0.88
// Based on NVVM 20.0.0
//

.version 9.0
.target sm_100
.address_size 64

	// .globl	_Z25vec_mul_assign_scalar_f64Pddi

.visible .entry _Z25vec_mul_assign_scalar_f64Pddi(
	.param .u64 .ptr .align 1 _Z25vec_mul_assign_scalar_f64Pddi_param_0,
	.param .f64 _Z25vec_mul_assign_scalar_f64Pddi_param_1,
	.param .u32 _Z25vec_mul_assign_scalar_f64Pddi_param_2
)
{
	.reg .pred 	%p<3>;
	.reg .b32 	%r<11>;
	.reg .b64 	%rd<5>;
	.reg .b64 	%fd<4>;

	ld.param.u64 	%rd2, [_Z25vec_mul_assign_scalar_f64Pddi_param_0];
	ld.param.f64 	%fd1, [_Z25vec_mul_assign_scalar_f64Pddi_param_1];
	ld.param.u32 	%r6, [_Z25vec_mul_assign_scalar_f64Pddi_param_2];
	mov.u32 	%r7, %ctaid.x;
	mov.u32 	%r1, %ntid.x;
	mov.u32 	%r8, %tid.x;
	mad.lo.s32 	%r10, %r7, %r1, %r8;
	setp.ge.s32 	%p1, %r10, %r6;
	@%p1 bra 	$L__BB0_3;
	mov.u32 	%r9, %nctaid.x;
	mul.lo.s32 	%r3, %r1, %r9;
	cvta.to.global.u64 	%rd1, %rd2;
$L__BB0_2:
	mul.wide.s32 	%rd3, %r10, 8;
	add.s64 	%rd4, %rd1, %rd3;
	ld.global.f64 	%fd2, [%rd4];
	mul.f64 	%fd3, %fd1, %fd2;
	st.global.f64 	[%rd4], %fd3;
	add.s32 	%r10, %r10, %r3;
	setp.lt.s32 	%p2, %r10, %r6;
	@%p2 bra 	$L__BB0_2;
$L__BB0_3:
	ret;

}


// ===== COMPILED SASS (sm_100) =====

	.target	sm_100

	.elftype	@"ET_EXEC"


//--------------------- .note.nv.tkinfo           --------------------------
	.section	.note.nv.tkinfo,"",@"SHT_NOTE"
	.sectionflags	@"SHF_NOTE_NV_TKINFO"
	.tkinfo
        /*0018*/ 	.word	0x00000002
        /*0030*/ 	.string	""
        /*0030*/ 	.string	"ptxas"
        /*0030*/ 	.string	"Cuda compilation tools, release 13.0, V13.0.88"
        /*0030*/ 	.string	"Build cuda_13.0.r13.0/compiler.36424714_0"
        /*0030*/ 	.string	"-arch sm_100 -m 64 "



//--------------------- .note.nv.cuinfo           --------------------------
	.section	.note.nv.cuinfo,"",@"SHT_NOTE"
	.sectionflags	@"SHF_NOTE_NV_CUINFO"
        /*0018*/ 	.short	0x0002
        /*001a*/ 	.short	0x0064
        /*001c*/ 	.short	0x0082
	.zero		2


//--------------------- .nv.info                  --------------------------
	.section	.nv.info,"",@"SHT_CUDA_INFO"
	.align	4


	//----- nvinfo : EIATTR_REGCOUNT
	.align		4
        /*0000*/ 	.byte	0x04, 0x2f
        /*0002*/ 	.short	(.L_1 - .L_0)
	.align		4
.L_0:
        /*0004*/ 	.word	index@(_Z25vec_mul_assign_scalar_f64Pddi)
        /*0008*/ 	.word	0x0000000e


	//----- nvinfo : EIATTR_FRAME_SIZE
	.align		4
.L_1:
        /*000c*/ 	.byte	0x04, 0x11
        /*000e*/ 	.short	(.L_3 - .L_2)
	.align		4
.L_2:
        /*0010*/ 	.word	index@(_Z25vec_mul_assign_scalar_f64Pddi)
        /*0014*/ 	.word	0x00000000


	//----- nvinfo : EIATTR_MIN_STACK_SIZE
	.align		4
.L_3:
        /*0018*/ 	.byte	0x04, 0x12
        /*001a*/ 	.short	(.L_5 - .L_4)
	.align		4
.L_4:
        /*001c*/ 	.word	index@(_Z25vec_mul_assign_scalar_f64Pddi)
        /*0020*/ 	.word	0x00000000
.L_5:


//--------------------- .nv.compat                --------------------------
	.section	.nv.compat,"",@"SHT_CUDA_COMPAT_INFO"
	.align	4
        /*0000*/ 	.byte	0x02, 0x09, 0x00, 0x00, 0x02, 0x02, 0x01, 0x00, 0x02, 0x05, 0x05, 0x00, 0x03, 0x07, 0x01, 0x01
        /*0010*/ 	.byte	0x02, 0x03, 0x00, 0x00, 0x02, 0x06, 0x01, 0x00, 0x04, 0x0b, 0x08, 0x00, 0x01, 0x00, 0x00, 0x00
        /*0020*/ 	.byte	0x00, 0x00, 0x00, 0x00


//--------------------- .nv.info._Z25vec_mul_assign_scalar_f64Pddi --------------------------
	.section	.nv.info._Z25vec_mul_assign_scalar_f64Pddi,"",@"SHT_CUDA_INFO"
	.sectionflags	@""
	.align	4


	//----- nvinfo : EIATTR_CUDA_API_VERSION
	.align		4
        /*0000*/ 	.byte	0x04, 0x37
        /*0002*/ 	.short	(.L_7 - .L_6)
.L_6:
        /*0004*/ 	.word	0x00000082


	//----- nvinfo : EIATTR_KPARAM_INFO
	.align		4
.L_7:
        /*0008*/ 	.byte	0x04, 0x17
        /*000a*/ 	.short	(.L_9 - .L_8)
.L_8:
        /*000c*/ 	.word	0x00000000
        /*0010*/ 	.short	0x0002
        /*0012*/ 	.short	0x0010
        /*0014*/ 	.byte	0x00, 0xf0, 0x11, 0x00


	//----- nvinfo : EIATTR_KPARAM_INFO
	.align		4
.L_9:
        /*0018*/ 	.byte	0x04, 0x17
        /*001a*/ 	.short	(.L_11 - .L_10)
.L_10:
        /*001c*/ 	.word	0x00000000
        /*0020*/ 	.short	0x0001
        /*0022*/ 	.short	0x0008
        /*0024*/ 	.byte	0x00, 0xf0, 0x21, 0x00


	//----- nvinfo : EIATTR_KPARAM_INFO
	.align		4
.L_11:
        /*0028*/ 	.byte	0x04, 0x17
        /*002a*/ 	.short	(.L_13 - .L_12)
.L_12:
        /*002c*/ 	.word	0x00000000
        /*0030*/ 	.short	0x0000
        /*0032*/ 	.short	0x0000
        /*0034*/ 	.byte	0x00, 0xf5, 0x21, 0x00


	//----- nvinfo : EIATTR_SPARSE_MMA_MASK
	.align		4
.L_13:
        /*0038*/ 	.byte	0x03, 0x50
        /*003a*/ 	.short	0x0000


	//----- nvinfo : EIATTR_MAXREG_COUNT
	.align		4
        /*003c*/ 	.byte	0x03, 0x1b
        /*003e*/ 	.short	0x00ff


	//----- nvinfo : EIATTR_MERCURY_ISA_VERSION
	.align		4
        /*0040*/ 	.byte	0x03, 0x5f
        /*0042*/ 	.short	0x0101


	//----- nvinfo : EIATTR_VRC_CTA_INIT_COUNT
	.align		4
        /*0044*/ 	.byte	0x02, 0x4a
	.zero		1
	.zero		1


	//----- nvinfo : EIATTR_EXIT_INSTR_OFFSETS
	.align		4
        /*0048*/ 	.byte	0x04, 0x1c
        /*004a*/ 	.short	(.L_15 - .L_14)


	//   ....[0]....
.L_14:
        /*004c*/ 	.word	0x00000070


	//   ....[1]....
        /*0050*/ 	.word	0x00000140


	//----- nvinfo : EIATTR_CRS_STACK_SIZE
	.align		4
.L_15:
        /*0054*/ 	.byte	0x04, 0x1e
        /*0056*/ 	.short	(.L_17 - .L_16)
.L_16:
        /*0058*/ 	.word	0x00000000


	//----- nvinfo : EIATTR_CBANK_PARAM_SIZE
	.align		4
.L_17:
        /*005c*/ 	.byte	0x03, 0x19
        /*005e*/ 	.short	0x0014


	//----- nvinfo : EIATTR_PARAM_CBANK
	.align		4
        /*0060*/ 	.byte	0x04, 0x0a
        /*0062*/ 	.short	(.L_19 - .L_18)
	.align		4
.L_18:
        /*0064*/ 	.word	index@(.nv.constant0._Z25vec_mul_assign_scalar_f64Pddi)
        /*0068*/ 	.short	0x0380
        /*006a*/ 	.short	0x0014


	//----- nvinfo : EIATTR_SW_WAR
	.align		4
.L_19:
        /*006c*/ 	.byte	0x04, 0x36
        /*006e*/ 	.short	(.L_21 - .L_20)
.L_20:
        /*0070*/ 	.word	0x00000008
.L_21:


//--------------------- .nv.callgraph             --------------------------
	.section	.nv.callgraph,"",@"SHT_CUDA_CALLGRAPH"
	.align	4
	.sectionentsize	8
	.align		4
        /*0000*/ 	.word	0x00000000
	.align		4
        /*0004*/ 	.word	0xffffffff
	.align		4
        /*0008*/ 	.word	0x00000000
	.align		4
        /*000c*/ 	.word	0xfffffffe
	.align		4
        /*0010*/ 	.word	0x00000000
	.align		4
        /*0014*/ 	.word	0xfffffffd
	.align		4
        /*0018*/ 	.word	0x00000000
	.align		4
        /*001c*/ 	.word	0xfffffffc


//--------------------- .text._Z25vec_mul_assign_scalar_f64Pddi --------------------------
	.section	.text._Z25vec_mul_assign_scalar_f64Pddi,"ax",@progbits
	.align	128
        .global         _Z25vec_mul_assign_scalar_f64Pddi
        .type           _Z25vec_mul_assign_scalar_f64Pddi,@function
        .size           _Z25vec_mul_assign_scalar_f64Pddi,(.L_x_2 - _Z25vec_mul_assign_scalar_f64Pddi)
        .other          _Z25vec_mul_assign_scalar_f64Pddi,@"STO_CUDA_ENTRY STV_DEFAULT"
_Z25vec_mul_assign_scalar_f64Pddi:
.text._Z25vec_mul_assign_scalar_f64Pddi:
[----:B------:R-:W-:Y:S01]  /*0000*/  LDC R1, c[0x0][0x37c] ;  /* 0x0000df00ff017b82 */ /* 0x000fe20000000800 */
[----:B------:R-:W0:Y:S07]  /*0010*/  S2R R0, SR_TID.X ;  /* 0x0000000000007919 */ /* 0x000e2e0000002100 */
[----:B------:R-:W0:Y:S01]  /*0020*/  S2UR UR4, SR_CTAID.X ;  /* 0x00000000000479c3 */ /* 0x000e220000002500 */
[----:B------:R-:W1:Y:S07]  /*0030*/  LDCU UR5, c[0x0][0x390] ;  /* 0x00007200ff0577ac */ /* 0x000e6e0008000800 */
[----:B------:R-:W0:Y:S02]  /*0040*/  LDC R11, c[0x0][0x360] ;  /* 0x0000d800ff0b7b82 */ /* 0x000e240000000800 */
[----:B0-----:R-:W-:-:S05]  /*0050*/  IMAD R0, R11, UR4, R0 ;  /* 0x000000040b007c24 */ /* 0x001fca000f8e0200 */
[----:B-1----:R-:W-:-:S13]  /*0060*/  ISETP.GE.AND P0, PT, R0, UR5, PT ;  /* 0x0000000500007c0c */ /* 0x002fda000bf06270 */
[----:B------:R-:W-:Y:S05]  /*0070*/  @P0 EXIT ;  /* 0x000000000000094d */ /* 0x000fea0003800000 */
[----:B------:R-:W0:Y:S01]  /*0080*/  LDC.64 R6, c[0x0][0x380] ;  /* 0x0000e000ff067b82 */ /* 0x000e220000000a00 */
[----:B------:R-:W1:Y:S01]  /*0090*/  LDCU UR4, c[0x0][0x370] ;  /* 0x00006e00ff0477ac */ /* 0x000e620008000800 */
[----:B------:R-:W2:Y:S06]  /*00a0*/  LDCU.64 UR6, c[0x0][0x358] ;  /* 0x00006b00ff0677ac */ /* 0x000eac0008000a00 */
[----:B------:R-:W3:Y:S01]  /*00b0*/  LDC.64 R8, c[0x0][0x388] ;  /* 0x0000e200ff087b82 */ /* 0x000ee20000000a00 */
[----:B-1----:R-:W-:-:S07]  /*00c0*/  IMAD R11, R11, UR4, RZ ;  /* 0x000000040b0b7c24 */ /* 0x002fce000f8e02ff */
.L_x_0:
[----:B01----:R-:W-:-:S05]  /*00d0*/  IMAD.WIDE R2, R0, 0x8, R6 ;  /* 0x0000000800027825 */ /* 0x003fca00078e0206 */
[----:B--2---:R-:W3:Y:S01]  /*00e0*/  LDG.E.64 R4, desc[UR6][R2.64] ;  /* 0x0000000602047981 */ /* 0x004ee2000c1e1b00 */
[----:B------:R-:W-:-:S04]  /*00f0*/  IADD3 R0, PT, PT, R11, R0, RZ ;  /* 0x000000000b007210 */ /* 0x000fc80007ffe0ff */
[----:B------:R-:W-:Y:S01]  /*0100*/  ISETP.GE.AND P0, PT, R0, UR5, PT ;  /* 0x0000000500007c0c */ /* 0x000fe2000bf06270 */
[----:B---3--:R-:W-:-:S07]  /*0110*/  DMUL R4, R4, R8 ;  /* 0x0000000804047228 */ /* 0x008fce0000000000 */
[----:B------:R1:W-:Y:S05]  /*0120*/  STG.E.64 desc[UR6][R2.64], R4 ;  /* 0x0000000402007986 */ /* 0x0003ea000c101b06 */
[----:B------:R-:W-:Y:S05]  /*0130*/  @!P0 BRA `(.L_x_0) ;  /* 0xfffffffc00e48947 */ /* 0x000fea000383ffff */
[----:B------:R-:W-:Y:S05]  /*0140*/  EXIT ;  /* 0x000000000000794d */ /* 0x000fea0003800000 */
.L_x_1:
[----:B------:R-:W-:-:S00]  /*0150*/  BRA `(.L_x_1) ;  /* 0xfffffffc00fc7947 */ /* 0x000fc0000383ffff */
[----:B------:R-:W-:-:S00]  /*0160*/  NOP ;  /* 0x0000000000007918 */ /* 0x000fc00000000000 */
        /* <DEDUP_REMOVED lines=9> */
.L_x_2:


//--------------------- .nv.shared.reserved.0     --------------------------
	.section	.nv.shared.reserved.0,"aw",@nobits
	.weak		__nv_reservedSMEM_offset_0_alias
	.size		__nv_reservedSMEM_offset_0_alias, 0, 64
	.other		__nv_reservedSMEM_offset_0_alias,@"STO_CUDA_RESERVED_SHARED STV_DEFAULT"
__nv_reservedSMEM_offset_0_alias:
	.zero		0
	.zero		64


//--------------------- .nv.constant0._Z25vec_mul_assign_scalar_f64Pddi --------------------------
	.section	.nv.constant0._Z25vec_mul_assign_scalar_f64Pddi,"a",@progbits
	.sectionflags	@""
	.align	4
.nv.constant0._Z25vec_mul_assign_scalar_f64Pddi:
	.zero		916


//--------------------- SYMBOLS --------------------------

	.type		.nv.reservedSmem.offset0,@object
	.size		.nv.reservedSmem.offset0,0x4
